//
// Generated by NVIDIA NVVM Compiler
//
// Compiler Build ID: CL-36424714
// Cuda compilation tools, release 13.0, V13.0.88
// Based on NVVM 20.0.0
//

.version 9.0
.target sm_100
.address_size 64

	// .globl	_Z21matrix_multiplicationPiS_S_i

.visible .entry _Z21matrix_multiplicationPiS_S_i(
	.param .u64 .ptr .align 1 _Z21matrix_multiplicationPiS_S_i_param_0,
	.param .u64 .ptr .align 1 _Z21matrix_multiplicationPiS_S_i_param_1,
	.param .u64 .ptr .align 1 _Z21matrix_multiplicationPiS_S_i_param_2,
	.param .u32 _Z21matrix_multiplicationPiS_S_i_param_3
)
{
	.reg .pred 	%p<10>;
	.reg .b32 	%r<151>;
	.reg .b64 	%rd<59>;

	ld.param.u64 	%rd10, [_Z21matrix_multiplicationPiS_S_i_param_0];
	ld.param.u64 	%rd11, [_Z21matrix_multiplicationPiS_S_i_param_1];
	ld.param.u64 	%rd12, [_Z21matrix_multiplicationPiS_S_i_param_2];
	ld.param.u32 	%r39, [_Z21matrix_multiplicationPiS_S_i_param_3];
	cvta.to.global.u64 	%rd1, %rd12;
	cvta.to.global.u64 	%rd2, %rd11;
	cvta.to.global.u64 	%rd3, %rd10;
	mov.u32 	%r40, %ctaid.y;
	mov.u32 	%r41, %ntid.y;
	mul.lo.s32 	%r1, %r40, %r41;
	mov.u32 	%r2, %tid.y;
	add.s32 	%r3, %r1, %r2;
	setp.lt.s32 	%p1, %r39, 1;
	@%p1 bra 	$L__BB0_12;
	mov.u32 	%r43, %tid.x;
	mov.u32 	%r44, %ntid.x;
	mov.u32 	%r45, %ctaid.x;
	mad.lo.s32 	%r46, %r45, %r44, %r43;
	mul.lo.s32 	%r4, %r39, %r46;
	and.b32  	%r5, %r39, 7;
	setp.lt.u32 	%p2, %r39, 8;
	mov.b32 	%r149, 0;
	@%p2 bra 	$L__BB0_4;
	and.b32  	%r149, %r39, 2147483640;
	neg.s32 	%r147, %r149;
	mul.wide.u32 	%rd13, %r39, 4;
	add.s64 	%rd58, %rd2, %rd13;
	mad.lo.s32 	%r145, %r3, 7, %r39;
	mad.lo.s32 	%r144, %r3, 6, %r39;
	mad.lo.s32 	%r143, %r3, 5, %r39;
	shl.b32 	%r47, %r3, 2;
	add.s32 	%r142, %r39, %r47;
	mad.lo.s32 	%r141, %r3, 3, %r39;
	add.s64 	%rd57, %rd1, 16;
	add.s32 	%r48, %r2, %r39;
	add.s32 	%r140, %r48, %r1;
	shl.b32 	%r49, %r1, 1;
	add.s32 	%r50, %r39, %r49;
	shl.b32 	%r51, %r2, 1;
	add.s32 	%r139, %r50, %r51;
	mul.wide.u32 	%rd30, %r3, 32;
	mov.u32 	%r146, %r4;
$L__BB0_3:
	.pragma "nounroll";
	mul.wide.s32 	%rd14, %r146, 4;
	add.s64 	%rd15, %rd3, %rd14;
	ld.global.u32 	%r52, [%rd15];
	ld.global.u32 	%r53, [%rd58];
	add.s32 	%r54, %r53, %r52;
	ld.global.u32 	%r55, [%rd57+-16];
	add.s32 	%r56, %r54, %r55;
	st.global.u32 	[%rd57+-16], %r56;
	ld.global.u32 	%r57, [%rd15+4];
	mul.wide.u32 	%rd16, %r140, 4;
	add.s64 	%rd17, %rd2, %rd16;
	ld.global.u32 	%r58, [%rd17];
	add.s32 	%r59, %r58, %r57;
	ld.global.u32 	%r60, [%rd57+-12];
	add.s32 	%r61, %r59, %r60;
	st.global.u32 	[%rd57+-12], %r61;
	ld.global.u32 	%r62, [%rd15+8];
	mul.wide.u32 	%rd18, %r139, 4;
	add.s64 	%rd19, %rd2, %rd18;
	ld.global.u32 	%r63, [%rd19];
	add.s32 	%r64, %r63, %r62;
	ld.global.u32 	%r65, [%rd57+-8];
	add.s32 	%r66, %r64, %r65;
	st.global.u32 	[%rd57+-8], %r66;
	ld.global.u32 	%r67, [%rd15+12];
	mul.wide.u32 	%rd20, %r141, 4;
	add.s64 	%rd21, %rd2, %rd20;
	ld.global.u32 	%r68, [%rd21];
	add.s32 	%r69, %r68, %r67;
	ld.global.u32 	%r70, [%rd57+-4];
	add.s32 	%r71, %r69, %r70;
	st.global.u32 	[%rd57+-4], %r71;
	ld.global.u32 	%r72, [%rd15+16];
	mul.wide.u32 	%rd22, %r142, 4;
	add.s64 	%rd23, %rd2, %rd22;
	ld.global.u32 	%r73, [%rd23];
	add.s32 	%r74, %r73, %r72;
	ld.global.u32 	%r75, [%rd57];
	add.s32 	%r76, %r74, %r75;
	st.global.u32 	[%rd57], %r76;
	ld.global.u32 	%r77, [%rd15+20];
	mul.wide.u32 	%rd24, %r143, 4;
	add.s64 	%rd25, %rd2, %rd24;
	ld.global.u32 	%r78, [%rd25];
	add.s32 	%r79, %r78, %r77;
	ld.global.u32 	%r80, [%rd57+4];
	add.s32 	%r81, %r79, %r80;
	st.global.u32 	[%rd57+4], %r81;
	ld.global.u32 	%r82, [%rd15+24];
	mul.wide.u32 	%rd26, %r144, 4;
	add.s64 	%rd27, %rd2, %rd26;
	ld.global.u32 	%r83, [%rd27];
	add.s32 	%r84, %r83, %r82;
	ld.global.u32 	%r85, [%rd57+8];
	add.s32 	%r86, %r84, %r85;
	st.global.u32 	[%rd57+8], %r86;
	ld.global.u32 	%r87, [%rd15+28];
	mul.wide.u32 	%rd28, %r145, 4;
	add.s64 	%rd29, %rd2, %rd28;
	ld.global.u32 	%r88, [%rd29];
	add.s32 	%r89, %r88, %r87;
	ld.global.u32 	%r90, [%rd57+12];
	add.s32 	%r91, %r89, %r90;
	st.global.u32 	[%rd57+12], %r91;
	add.s32 	%r147, %r147, 8;
	add.s32 	%r146, %r146, 8;
	add.s64 	%rd58, %rd58, %rd30;
	shl.b32 	%r92, %r3, 3;
	add.s32 	%r145, %r145, %r92;
	add.s32 	%r144, %r144, %r92;
	add.s32 	%r143, %r143, %r92;
	add.s32 	%r142, %r142, %r92;
	add.s32 	%r141, %r141, %r92;
	add.s64 	%rd57, %rd57, 32;
	add.s32 	%r140, %r140, %r92;
	add.s32 	%r139, %r139, %r92;
	setp.ne.s32 	%p3, %r147, 0;
	@%p3 bra 	$L__BB0_3;
$L__BB0_4:
	setp.eq.s32 	%p4, %r5, 0;
	@%p4 bra 	$L__BB0_12;
	and.b32  	%r34, %r39, 3;
	setp.lt.u32 	%p5, %r5, 4;
	@%p5 bra 	$L__BB0_7;
	add.s32 	%r93, %r149, %r4;
	mul.wide.s32 	%rd31, %r93, 4;
	add.s64 	%rd32, %rd3, %rd31;
	ld.global.u32 	%r94, [%rd32];
	mad.lo.s32 	%r95, %r149, %r3, %r39;
	mul.wide.u32 	%rd33, %r95, 4;
	add.s64 	%rd34, %rd2, %rd33;
	ld.global.u32 	%r96, [%rd34];
	add.s32 	%r97, %r96, %r94;
	mul.wide.u32 	%rd35, %r149, 4;
	add.s64 	%rd36, %rd1, %rd35;
	ld.global.u32 	%r98, [%rd36];
	add.s32 	%r99, %r97, %r98;
	st.global.u32 	[%rd36], %r99;
	ld.global.u32 	%r100, [%rd32+4];
	add.s32 	%r101, %r95, %r3;
	mul.wide.u32 	%rd37, %r101, 4;
	add.s64 	%rd38, %rd2, %rd37;
	ld.global.u32 	%r102, [%rd38];
	add.s32 	%r103, %r102, %r100;
	ld.global.u32 	%r104, [%rd36+4];
	add.s32 	%r105, %r103, %r104;
	st.global.u32 	[%rd36+4], %r105;
	ld.global.u32 	%r106, [%rd32+8];
	add.s32 	%r107, %r101, %r3;
	mul.wide.u32 	%rd39, %r107, 4;
	add.s64 	%rd40, %rd2, %rd39;
	ld.global.u32 	%r108, [%rd40];
	add.s32 	%r109, %r108, %r106;
	ld.global.u32 	%r110, [%rd36+8];
	add.s32 	%r111, %r109, %r110;
	st.global.u32 	[%rd36+8], %r111;
	ld.global.u32 	%r112, [%rd32+12];
	add.s32 	%r113, %r107, %r3;
	mul.wide.u32 	%rd41, %r113, 4;
	add.s64 	%rd42, %rd2, %rd41;
	ld.global.u32 	%r114, [%rd42];
	add.s32 	%r115, %r114, %r112;
	ld.global.u32 	%r116, [%rd36+12];
	add.s32 	%r117, %r115, %r116;
	st.global.u32 	[%rd36+12], %r117;
	add.s32 	%r149, %r149, 4;
$L__BB0_7:
	setp.eq.s32 	%p6, %r34, 0;
	@%p6 bra 	$L__BB0_12;
	setp.eq.s32 	%p7, %r34, 1;
	@%p7 bra 	$L__BB0_10;
	add.s32 	%r118, %r149, %r4;
	mul.wide.s32 	%rd43, %r118, 4;
	add.s64 	%rd44, %rd3, %rd43;
	ld.global.u32 	%r119, [%rd44];
	mad.lo.s32 	%r120, %r149, %r3, %r39;
	mul.wide.u32 	%rd45, %r120, 4;
	add.s64 	%rd46, %rd2, %rd45;
	ld.global.u32 	%r121, [%rd46];
	add.s32 	%r122, %r121, %r119;
	mul.wide.u32 	%rd47, %r149, 4;
	add.s64 	%rd48, %rd1, %rd47;
	ld.global.u32 	%r123, [%rd48];
	add.s32 	%r124, %r122, %r123;
	st.global.u32 	[%rd48], %r124;
	ld.global.u32 	%r125, [%rd44+4];
	add.s32 	%r126, %r120, %r3;
	mul.wide.u32 	%rd49, %r126, 4;
	add.s64 	%rd50, %rd2, %rd49;
	ld.global.u32 	%r127, [%rd50];
	add.s32 	%r128, %r127, %r125;
	ld.global.u32 	%r129, [%rd48+4];
	add.s32 	%r130, %r128, %r129;
	st.global.u32 	[%rd48+4], %r130;
	add.s32 	%r149, %r149, 2;
$L__BB0_10:
	and.b32  	%r131, %r39, 1;
	setp.eq.b32 	%p8, %r131, 1;
	not.pred 	%p9, %p8;
	@%p9 bra 	$L__BB0_12;
	add.s32 	%r132, %r149, %r4;
	mul.wide.s32 	%rd51, %r132, 4;
	add.s64 	%rd52, %rd3, %rd51;
	ld.global.u32 	%r133, [%rd52];
	mad.lo.s32 	%r134, %r149, %r3, %r39;
	mul.wide.u32 	%rd53, %r134, 4;
	add.s64 	%rd54, %rd2, %rd53;
	ld.global.u32 	%r135, [%rd54];
	add.s32 	%r136, %r135, %r133;
	mul.wide.u32 	%rd55, %r149, 4;
	add.s64 	%rd56, %rd1, %rd55;
	ld.global.u32 	%r137, [%rd56];
	add.s32 	%r138, %r136, %r137;
	st.global.u32 	[%rd56], %r138;
$L__BB0_12:
	ret;

}


// ===== COMPILED SASS (sm_100) =====

	.target	sm_100

	.elftype	@"ET_EXEC"


//--------------------- .note.nv.tkinfo           --------------------------
	.section	.note.nv.tkinfo,"",@"SHT_NOTE"
	.sectionflags	@"SHF_NOTE_NV_TKINFO"
	.tkinfo
        /*0018*/ 	.word	0x00000002
        /*0030*/ 	.string	""
        /*0030*/ 	.string	"ptxas"
        /*0030*/ 	.string	"Cuda compilation tools, release 13.0, V13.0.88"
        /*0030*/ 	.string	"Build cuda_13.0.r13.0/compiler.36424714_0"
        /*0030*/ 	.string	"-arch sm_100 -m 64 "



//--------------------- .note.nv.cuinfo           --------------------------
	.section	.note.nv.cuinfo,"",@"SHT_NOTE"
	.sectionflags	@"SHF_NOTE_NV_CUINFO"
        /*0018*/ 	.short	0x0002
        /*001a*/ 	.short	0x0064
        /*001c*/ 	.short	0x0082
	.zero		2


//--------------------- .nv.info                  --------------------------
	.section	.nv.info,"",@"SHT_CUDA_INFO"
	.align	4


	//----- nvinfo : EIATTR_REGCOUNT
	.align		4
        /*0000*/ 	.byte	0x04, 0x2f
        /*0002*/ 	.short	(.L_1 - .L_0)
	.align		4
.L_0:
        /*0004*/ 	.word	index@(_Z21matrix_multiplicationPiS_S_i)
        /*0008*/ 	.word	0x00000020


	//----- nvinfo : EIATTR_FRAME_SIZE
	.align		4
.L_1:
        /*000c*/ 	.byte	0x04, 0x11
        /*000e*/ 	.short	(.L_3 - .L_2)
	.align		4
.L_2:
        /*0010*/ 	.word	index@(_Z21matrix_multiplicationPiS_S_i)
        /*0014*/ 	.word	0x00000000


	//----- nvinfo : EIATTR_MIN_STACK_SIZE
	.align		4
.L_3:
        /*0018*/ 	.byte	0x04, 0x12
        /*001a*/ 	.short	(.L_5 - .L_4)
	.align		4
.L_4:
        /*001c*/ 	.word	index@(_Z21matrix_multiplicationPiS_S_i)
        /*0020*/ 	.word	0x00000000
.L_5:


//--------------------- .nv.compat                --------------------------
	.section	.nv.compat,"",@"SHT_CUDA_COMPAT_INFO"
	.align	4
        /*0000*/ 	.byte	0x02, 0x09, 0x00, 0x00, 0x02, 0x02, 0x01, 0x00, 0x02, 0x05, 0x05, 0x00, 0x03, 0x07, 0x01, 0x01
        /*0010*/ 	.byte	0x02, 0x03, 0x00, 0x00, 0x02, 0x06, 0x01, 0x00, 0x04, 0x0b, 0x08, 0x00, 0x09, 0x00, 0x00, 0x00
        /*0020*/ 	.byte	0x00, 0x00, 0x00, 0x00


//--------------------- .nv.info._Z21matrix_multiplicationPiS_S_i --------------------------
	.section	.nv.info._Z21matrix_multiplicationPiS_S_i,"",@"SHT_CUDA_INFO"
	.sectionflags	@""
	.align	4


	//----- nvinfo : EIATTR_CUDA_API_VERSION
	.align		4
        /*0000*/ 	.byte	0x04, 0x37
        /*0002*/ 	.short	(.L_7 - .L_6)
.L_6:
        /*0004*/ 	.word	0x00000082


	//----- nvinfo : EIATTR_KPARAM_INFO
	.align		4
.L_7:
        /*0008*/ 	.byte	0x04, 0x17
        /*000a*/ 	.short	(.L_9 - .L_8)
.L_8:
        /*000c*/ 	.word	0x00000000
        /*0010*/ 	.short	0x0003
        /*0012*/ 	.short	0x0018
        /*0014*/ 	.byte	0x00, 0xf0, 0x11, 0x00


	//----- nvinfo : EIATTR_KPARAM_INFO
	.align		4
.L_9:
        /*0018*/ 	.byte	0x04, 0x17
        /*001a*/ 	.short	(.L_11 - .L_10)
.L_10:
        /*001c*/ 	.word	0x00000000
        /*0020*/ 	.short	0x0002
        /*0022*/ 	.short	0x0010
        /*0024*/ 	.byte	0x00, 0xf5, 0x21, 0x00


	//----- nvinfo : EIATTR_KPARAM_INFO
	.align		4
.L_11:
        /*0028*/ 	.byte	0x04, 0x17
        /*002a*/ 	.short	(.L_13 - .L_12)
.L_12:
        /*002c*/ 	.word	0x00000000
        /*0030*/ 	.short	0x0001
        /*0032*/ 	.short	0x0008
        /*0034*/ 	.byte	0x00, 0xf5, 0x21, 0x00


	//----- nvinfo : EIATTR_KPARAM_INFO
	.align		4
.L_13:
        /*0038*/ 	.byte	0x04, 0x17
        /*003a*/ 	.short	(.L_15 - .L_14)
.L_14:
        /*003c*/ 	.word	0x00000000
        /*0040*/ 	.short	0x0000
        /*0042*/ 	.short	0x0000
        /*0044*/ 	.byte	0x00, 0xf5, 0x21, 0x00


	//----- nvinfo : EIATTR_SPARSE_MMA_MASK
	.align		4
.L_15:
        /*0048*/ 	.byte	0x03, 0x50
        /*004a*/ 	.short	0x0000


	//----- nvinfo : EIATTR_MAXREG_COUNT
	.align		4
        /*004c*/ 	.byte	0x03, 0x1b
        /*004e*/ 	.short	0x00ff


	//----- nvinfo : EIATTR_MERCURY_ISA_VERSION
	.align		4
        /*0050*/ 	.byte	0x03, 0x5f
        /*0052*/ 	.short	0x0101


	//----- nvinfo : EIATTR_VRC_CTA_INIT_COUNT
	.align		4
        /*0054*/ 	.byte	0x02, 0x4a
	.zero		1
	.zero		1


	//----- nvinfo : EIATTR_EXIT_INSTR_OFFSETS
	.align		4
        /*0058*/ 	.byte	0x04, 0x1c
        /*005a*/ 	.short	(.L_17 - .L_16)


	//   ....[0]....
.L_16:
        /*005c*/ 	.word	0x00000060


	//   ....[1]....
        /*0060*/ 	.word	0x00000670


	//   ....[2]....
        /*0064*/ 	.word	0x000008f0


	//   ....[3]....
        /*0068*/ 	.word	0x00000a90


	//   ....[4]....
        /*006c*/ 	.word	0x00000b70


	//----- nvinfo : EIATTR_CBANK_PARAM_SIZE
	.align		4
.L_17:
        /*0070*/ 	.byte	0x03, 0x19
        /*0072*/ 	.short	0x001c


	//----- nvinfo : EIATTR_PARAM_CBANK
	.align		4
        /*0074*/ 	.byte	0x04, 0x0a
        /*0076*/ 	.short	(.L_19 - .L_18)
	.align		4
.L_18:
        /*0078*/ 	.word	index@(.nv.constant0._Z21matrix_multiplicationPiS_S_i)
        /*007c*/ 	.short	0x0380
        /*007e*/ 	.short	0x001c


	//----- nvinfo : EIATTR_SW_WAR
	.align		4
.L_19:
        /*0080*/ 	.byte	0x04, 0x36
        /*0082*/ 	.short	(.L_21 - .L_20)
.L_20:
        /*0084*/ 	.word	0x00000008
.L_21:


//--------------------- .nv.callgraph             --------------------------
	.section	.nv.callgraph,"",@"SHT_CUDA_CALLGRAPH"
	.align	4
	.sectionentsize	8
	.align		4
        /*0000*/ 	.word	0x00000000
	.align		4
        /*0004*/ 	.word	0xffffffff
	.align		4
        /*0008*/ 	.word	0x00000000
	.align		4
        /*000c*/ 	.word	0xfffffffe
	.align		4
        /*0010*/ 	.word	0x00000000
	.align		4
        /*0014*/ 	.word	0xfffffffd
	.align		4
        /*0018*/ 	.word	0x00000000
	.align		4
        /*001c*/ 	.word	0xfffffffc


//--------------------- .text._Z21matrix_multiplicationPiS_S_i --------------------------
	.section	.text._Z21matrix_multiplicationPiS_S_i,"ax",@progbits
	.align	128
        .global         _Z21matrix_multiplicationPiS_S_i
        .type           _Z21matrix_multiplicationPiS_S_i,@function
        .size           _Z21matrix_multiplicationPiS_S_i,(.L_x_5 - _Z21matrix_multiplicationPiS_S_i)
        .other          _Z21matrix_multiplicationPiS_S_i,@"STO_CUDA_ENTRY STV_DEFAULT"
_Z21matrix_multiplicationPiS_S_i:
.text._Z21matrix_multiplicationPiS_S_i:
[----:B------:R-:W-:Y:S08]  /*0000*/  LDC R1, c[0x0][0x37c] ;  /* 0x0000df00ff017b82 */ /* 0x000ff00000000800 */
[----:B------:R-:W0:Y:S08]  /*0010*/  LDC R0, c[0x0][0x398] ;  /* 0x0000e600ff007b82 */ /* 0x000e300000000800 */
[----:B------:R-:W1:Y:S08]  /*0020*/  S2UR UR4, SR_CTAID.Y ;  /* 0x00000000000479c3 */ /* 0x000e700000002600 */
[----:B------:R-:W1:Y:S01]  /*0030*/  LDC R9, c[0x0][0x364] ;  /* 0x0000d900ff097b82 */ /* 0x000e620000000800 */
[----:B0-----:R-:W-:Y:S01]  /*0040*/  ISETP.GE.AND P0, PT, R0, 0x1, PT ;  /* 0x000000010000780c */ /* 0x001fe20003f06270 */
[----:B-1----:R-:W-:-:S12]  /*0050*/  IMAD R9, R9, UR4, RZ ;  /* 0x0000000409097c24 */ /* 0x002fd8000f8e02ff */
[----:B------:R-:W-:Y:S05]  /*0060*/  @!P0 EXIT ;  /* 0x000000000000894d */ /* 0x000fea0003800000 */
[----:B------:R-:W0:Y:S01]  /*0070*/  S2R R7, SR_TID.X ;  /* 0x0000000000077919 */ /* 0x000e220000002100 */
[----:B------:R-:W0:Y:S01]  /*0080*/  LDCU UR4, c[0x0][0x360] ;  /* 0x00006c00ff0477ac */ /* 0x000e220008000800 */
[C---:B------:R-:W-:Y:S01]  /*0090*/  ISETP.GE.U32.AND P1, PT, R0.reuse, 0x8, PT ;  /* 0x000000080000780c */ /* 0x040fe20003f26070 */
[----:B------:R-:W-:Y:S01]  /*00a0*/  HFMA2 R3, -RZ, RZ, 0, 0 ;  /* 0x00000000ff037431 */ /* 0x000fe200000001ff */
[----:B------:R-:W0:Y:S01]  /*00b0*/  S2R R4, SR_CTAID.X ;  /* 0x0000000000047919 */ /* 0x000e220000002500 */
[----:B------:R-:W-:Y:S01]  /*00c0*/  LOP3.LUT R2, R0, 0x7, RZ, 0xc0, !PT ;  /* 0x0000000700027812 */ /* 0x000fe200078ec0ff */
[----:B------:R-:W1:Y:S01]  /*00d0*/  LDCU.64 UR6, c[0x0][0x358] ;  /* 0x00006b00ff0677ac */ /* 0x000e620008000a00 */
[----:B------:R-:W2:Y:S02]  /*00e0*/  S2R R8, SR_TID.Y ;  /* 0x0000000000087919 */ /* 0x000ea40000002200 */
[----:B------:R-:W-:Y:S01]  /*00f0*/  ISETP.NE.AND P0, PT, R2, RZ, PT ;  /* 0x000000ff0200720c */ /* 0x000fe20003f05270 */
[----:B0-----:R-:W-:-:S02]  /*0100*/  IMAD R7, R4, UR4, R7 ;  /* 0x0000000404077c24 */ /* 0x001fc4000f8e0207 */
[----:B--2---:R-:W-:Y:S02]  /*0110*/  IMAD.IADD R5, R9, 0x1, R8 ;  /* 0x0000000109057824 */ /* 0x004fe400078e0208 */
[----:B------:R-:W-:Y:S01]  /*0120*/  IMAD R4, R7, R0, RZ ;  /* 0x0000000007047224 */ /* 0x000fe200078e02ff */
[----:B-1----:R-:W-:Y:S07]  /*0130*/  @!P1 BRA `(.L_x_0) ;  /* 0x00000004004c9947 */ /* 0x002fee0003800000 */
[----:B------:R-:W0:Y:S01]  /*0140*/  LDCU.64 UR4, c[0x0][0x390] ;  /* 0x00007200ff0477ac */ /* 0x000e220008000a00 */
[----:B------:R-:W1:Y:S01]  /*0150*/  LDC.64 R14, c[0x0][0x388] ;  /* 0x0000e200ff0e7b82 */ /* 0x000e620000000a00 */
[-C--:B------:R-:W-:Y:S01]  /*0160*/  LEA R6, R9, R0.reuse, 0x1 ;  /* 0x0000000009067211 */ /* 0x080fe200078e08ff */
[C-C-:B------:R-:W-:Y:S01]  /*0170*/  IMAD R11, R5.reuse, 0x7, R0.reuse ;  /* 0x00000007050b7824 */ /* 0x140fe200078e0200 */
[----:B------:R-:W-:Y:S01]  /*0180*/  LOP3.LUT R3, R0, 0x7ffffff8, RZ, 0xc0, !PT ;  /* 0x7ffffff800037812 */ /* 0x000fe200078ec0ff */
[----:B------:R-:W-:Y:S01]  /*0190*/  IMAD R10, R5, 0x5, R0 ;  /* 0x00000005050a7824 */ /* 0x000fe200078e0200 */
[-C--:B------:R-:W-:Y:S01]  /*01a0*/  IADD3 R9, PT, PT, R9, R0.reuse, R8 ;  /* 0x0000000009097210 */ /* 0x080fe20007ffe008 */
[----:B------:R-:W-:Y:S01]  /*01b0*/  IMAD R6, R8, 0x2, R6 ;  /* 0x0000000208067824 */ /* 0x000fe200078e0206 */
[C---:B------:R-:W-:Y:S01]  /*01c0*/  LEA R12, R5.reuse, R0, 0x2 ;  /* 0x00000000050c7211 */ /* 0x040fe200078e10ff */
[--C-:B------:R-:W-:Y:S01]  /*01d0*/  IMAD R8, R5, 0x6, R0.reuse ;  /* 0x0000000605087824 */ /* 0x100fe200078e0200 */
[----:B------:R-:W-:Y:S01]  /*01e0*/  IADD3 R28, PT, PT, -R3, RZ, RZ ;  /* 0x000000ff031c7210 */ /* 0x000fe20007ffe1ff */
[----:B------:R-:W-:-:S02]  /*01f0*/  IMAD R7, R5, 0x3, R0 ;  /* 0x0000000305077824 */ /* 0x000fc400078e0200 */
[----:B------:R-:W-:Y:S01]  /*0200*/  IMAD.MOV.U32 R13, RZ, RZ, R4 ;  /* 0x000000ffff0d7224 */ /* 0x000fe200078e0004 */
[----:B0-----:R-:W-:-:S04]  /*0210*/  UIADD3 UR4, UP0, UPT, UR4, 0x10, URZ ;  /* 0x0000001004047890 */ /* 0x001fc8000ff1e0ff */
[----:B------:R-:W-:Y:S02]  /*0220*/  UIADD3.X UR5, UPT, UPT, URZ, UR5, URZ, UP0, !UPT ;  /* 0x00000005ff057290 */ /* 0x000fe400087fe4ff */
[----:B------:R-:W-:Y:S02]  /*0230*/  IMAD.U32 R22, RZ, RZ, UR4 ;  /* 0x00000004ff167e24 */ /* 0x000fe4000f8e00ff */
[----:B-1----:R-:W-:Y:S02]  /*0240*/  IMAD.WIDE.U32 R16, R0, 0x4, R14 ;  /* 0x0000000400107825 */ /* 0x002fe400078e000e */
[----:B------:R-:W-:-:S07]  /*0250*/  MOV R23, UR5 ;  /* 0x0000000500177c02 */ /* 0x000fce0008000f00 */
.L_x_1:
[----:B------:R-:W0:Y:S01]  /*0260*/  LDC.64 R20, c[0x0][0x380] ;  /* 0x0000e000ff147b82 */ /* 0x000e220000000a00 */
[----:B------:R-:W-:Y:S01]  /*0270*/  IMAD.MOV.U32 R18, RZ, RZ, R22 ;  /* 0x000000ffff127224 */ /* 0x000fe200078e0016 */
[----:B------:R-:W-:Y:S02]  /*0280*/  MOV R19, R23 ;  /* 0x0000001700137202 */ /* 0x000fe40000000f00 */
[----:B------:R-:W2:Y:S04]  /*0290*/  LDG.E R23, desc[UR6][R16.64] ;  /* 0x0000000610177981 */ /* 0x000ea8000c1e1900 */
[----:B------:R-:W2:Y:S01]  /*02a0*/  LDG.E R24, desc[UR6][R18.64+-0x10] ;  /* 0xfffff00612187981 */ /* 0x000ea2000c1e1900 */
[----:B0-----:R-:W-:-:S05]  /*02b0*/  IMAD.WIDE R20, R13, 0x4, R20 ;  /* 0x000000040d147825 */ /* 0x001fca00078e0214 */
[----:B------:R-:W2:Y:S01]  /*02c0*/  LDG.E R22, desc[UR6][R20.64] ;  /* 0x0000000614167981 */ /* 0x000ea2000c1e1900 */
[----:B------:R-:W-:Y:S01]  /*02d0*/  IMAD.WIDE.U32 R26, R9, 0x4, R14 ;  /* 0x00000004091a7825 */ /* 0x000fe200078e000e */
[----:B--2---:R-:W-:Y:S02]  /*02e0*/  IADD3 R25, PT, PT, R24, R23, R22 ;  /* 0x0000001718197210 */ /* 0x004fe40007ffe016 */
[----:B------:R-:W2:Y:S04]  /*02f0*/  LDG.E R23, desc[UR6][R18.64+-0xc] ;  /* 0xfffff40612177981 */ /* 0x000ea8000c1e1900 */
[----:B------:R-:W-:Y:S04]  /*0300*/  STG.E desc[UR6][R18.64+-0x10], R25 ;  /* 0xfffff01912007986 */ /* 0x000fe8000c101906 */
[----:B------:R-:W2:Y:S04]  /*0310*/  LDG.E R27, desc[UR6][R26.64] ;  /* 0x000000061a1b7981 */ /* 0x000ea8000c1e1900 */
[----:B------:R-:W2:Y:S02]  /*0320*/  LDG.E R22, desc[UR6][R20.64+0x4] ;  /* 0x0000040614167981 */ /* 0x000ea4000c1e1900 */
[----:B--2---:R-:W-:Y:S01]  /*0330*/  IADD3 R29, PT, PT, R23, R27, R22 ;  /* 0x0000001b171d7210 */ /* 0x004fe20007ffe016 */
[----:B------:R-:W-:Y:S01]  /*0340*/  IMAD.WIDE.U32 R22, R6, 0x4, R14 ;  /* 0x0000000406167825 */ /* 0x000fe200078e000e */
[----:B------:R-:W2:Y:S04]  /*0350*/  LDG.E R27, desc[UR6][R18.64+-0x4] ;  /* 0xfffffc06121b7981 */ /* 0x000ea8000c1e1900 */
[----:B------:R0:W-:Y:S04]  /*0360*/  STG.E desc[UR6][R18.64+-0xc], R29 ;  /* 0xfffff41d12007986 */ /* 0x0001e8000c101906 */
[----:B------:R-:W3:Y:S04]  /*0370*/  LDG.E R23, desc[UR6][R22.64] ;  /* 0x0000000616177981 */ /* 0x000ee8000c1e1900 */
[----:B------:R-:W3:Y:S04]  /*0380*/  LDG.E R24, desc[UR6][R20.64+0x8] ;  /* 0x0000080614187981 */ /* 0x000ee8000c1e1900 */
[----:B0-----:R-:W4:Y:S04]  /*0390*/  LDG.E R29, desc[UR6][R18.64] ;  /* 0x00000006121d7981 */ /* 0x001f28000c1e1900 */
[----:B------:R-:W3:Y:S02]  /*03a0*/  LDG.E R22, desc[UR6][R18.64+-0x8] ;  /* 0xfffff80612167981 */ /* 0x000ee4000c1e1900 */
[----:B---3--:R-:W-:Y:S01]  /*03b0*/  IADD3 R23, PT, PT, R22, R23, R24 ;  /* 0x0000001716177210 */ /* 0x008fe20007ffe018 */
[----:B------:R-:W-:-:S04]  /*03c0*/  IMAD.WIDE.U32 R24, R7, 0x4, R14 ;  /* 0x0000000407187825 */ /* 0x000fc800078e000e */
[----:B------:R0:W-:Y:S04]  /*03d0*/  STG.E desc[UR6][R18.64+-0x8], R23 ;  /* 0xfffff81712007986 */ /* 0x0001e8000c101906 */
[----:B------:R-:W2:Y:S04]  /*03e0*/  LDG.E R25, desc[UR6][R24.64] ;  /* 0x0000000618197981 */ /* 0x000ea8000c1e1900 */
[----:B------:R-:W2:Y:S02]  /*03f0*/  LDG.E R26, desc[UR6][R20.64+0xc] ;  /* 0x00000c06141a7981 */ /* 0x000ea4000c1e1900 */
[----:B--2---:R-:W-:Y:S01]  /*0400*/  IADD3 R25, PT, PT, R27, R25, R26 ;  /* 0x000000191b197210 */ /* 0x004fe20007ffe01a */
[----:B------:R-:W-:-:S04]  /*0410*/  IMAD.WIDE.U32 R26, R12, 0x4, R14 ;  /* 0x000000040c1a7825 */ /* 0x000fc800078e000e */
[----:B------:R-:W-:Y:S04]  /*0420*/  STG.E desc[UR6][R18.64+-0x4], R25 ;  /* 0xfffffc1912007986 */ /* 0x000fe8000c101906 */
[----:B------:R-:W4:Y:S04]  /*0430*/  LDG.E R27, desc[UR6][R26.64] ;  /* 0x000000061a1b7981 */ /* 0x000f28000c1e1900 */
[----:B------:R-:W4:Y:S02]  /*0440*/  LDG.E R22, desc[UR6][R20.64+0x10] ;  /* 0x0000100614167981 */ /* 0x000f24000c1e1900 */
[----:B----4-:R-:W-:Y:S01]  /*0450*/  IADD3 R29, PT, PT, R29, R27, R22 ;  /* 0x0000001b1d1d7210 */ /* 0x010fe20007ffe016 */
[----:B0-----:R-:W-:Y:S01]  /*0460*/  IMAD.WIDE.U32 R22, R10, 0x4, R14 ;  /* 0x000000040a167825 */ /* 0x001fe200078e000e */
        /* <DEDUP_REMOVED lines=13> */
[----:B------:R1:W-:Y:S04]  /*0540*/  STG.E desc[UR6][R18.64+0x8], R25 ;  /* 0x0000081912007986 */ /* 0x0003e8000c101906 */
[----:B------:R-:W4:Y:S04]  /*0550*/  LDG.E R22, desc[UR6][R20.64+0x1c] ;  /* 0x00001c0614167981 */ /* 0x000f28000c1e1900 */
[----:B------:R-:W4:Y:S01]  /*0560*/  LDG.E R27, desc[UR6][R26.64] ;  /* 0x000000061a1b7981 */ /* 0x000f22000c1e1900 */
[----:B------:R-:W-:Y:S01]  /*0570*/  VIADD R28, R28, 0x8 ;  /* 0x000000081c1c7836 */ /* 0x000fe20000000000 */
[C---:B------:R-:W-:Y:S01]  /*0580*/  LEA R8, R5.reuse, R8, 0x3 ;  /* 0x0000000805087211 */ /* 0x040fe200078e18ff */
[C---:B------:R-:W-:Y:S01]  /*0590*/  IMAD R11, R5.reuse, 0x8, R11 ;  /* 0x00000008050b7824 */ /* 0x040fe200078e020b */
[C---:B------:R-:W-:Y:S01]  /*05a0*/  LEA R12, R5.reuse, R12, 0x3 ;  /* 0x0000000c050c7211 */ /* 0x040fe200078e18ff */
[C---:B------:R-:W-:Y:S01]  /*05b0*/  IMAD R10, R5.reuse, 0x8, R10 ;  /* 0x00000008050a7824 */ /* 0x040fe200078e020a */
[C---:B------:R-:W-:Y:S01]  /*05c0*/  LEA R9, R5.reuse, R9, 0x3 ;  /* 0x0000000905097211 */ /* 0x040fe200078e18ff */
[----:B------:R-:W-:Y:S01]  /*05d0*/  IMAD R7, R5, 0x8, R7 ;  /* 0x0000000805077824 */ /* 0x000fe200078e0207 */
[----:B------:R-:W-:Y:S01]  /*05e0*/  IADD3 R13, PT, PT, R13, 0x8, RZ ;  /* 0x000000080d0d7810 */ /* 0x000fe20007ffe0ff */
[----:B------:R-:W-:-:S02]  /*05f0*/  IMAD R6, R5, 0x8, R6 ;  /* 0x0000000805067824 */ /* 0x000fc400078e0206 */
[----:B------:R-:W-:Y:S01]  /*0600*/  IMAD.WIDE.U32 R16, R5, 0x20, R16 ;  /* 0x0000002005107825 */ /* 0x000fe200078e0010 */
[----:B----4-:R-:W-:Y:S02]  /*0610*/  IADD3 R29, PT, PT, R29, R27, R22 ;  /* 0x0000001b1d1d7210 */ /* 0x010fe40007ffe016 */
[----:B------:R-:W-:-:S04]  /*0620*/  IADD3 R22, P1, PT, R18, 0x20, RZ ;  /* 0x0000002012167810 */ /* 0x000fc80007f3e0ff */
[----:B0-----:R-:W-:Y:S02]  /*0630*/  IADD3.X R23, PT, PT, RZ, R19, RZ, P1, !PT ;  /* 0x00000013ff177210 */ /* 0x001fe40000ffe4ff */
[----:B------:R-:W-:Y:S01]  /*0640*/  ISETP.NE.AND P1, PT, R28, RZ, PT ;  /* 0x000000ff1c00720c */ /* 0x000fe20003f25270 */
[----:B------:R1:W-:-:S12]  /*0650*/  STG.E desc[UR6][R18.64+0xc], R29 ;  /* 0x00000c1d12007986 */ /* 0x0003d8000c101906 */
[----:B-1----:R-:W-:Y:S05]  /*0660*/  @P1 BRA `(.L_x_1) ;  /* 0xfffffff800fc1947 */ /* 0x002fea000383ffff */
.L_x_0:
[----:B------:R-:W-:Y:S05]  /*0670*/  @!P0 EXIT ;  /* 0x000000000000894d */ /* 0x000fea0003800000 */
[----:B------:R-:W-:Y:S02]  /*0680*/  ISETP.GE.U32.AND P0, PT, R2, 0x4, PT ;  /* 0x000000040200780c */ /* 0x000fe40003f06070 */
[----:B------:R-:W-:-:S04]  /*0690*/  LOP3.LUT R16, R0, 0x3, RZ, 0xc0, !PT ;  /* 0x0000000300107812 */ /* 0x000fc800078ec0ff */
[----:B------:R-:W-:-:S07]  /*06a0*/  ISETP.NE.AND P1, PT, R16, RZ, PT ;  /* 0x000000ff1000720c */ /* 0x000fce0003f25270 */
[----:B------:R-:W-:Y:S06]  /*06b0*/  @!P0 BRA `(.L_x_2) ;  /* 0x00000000008c8947 */ /* 0x000fec0003800000 */
[----:B------:R-:W0:Y:S01]  /*06c0*/  LDC.64 R6, c[0x0][0x388] ;  /* 0x0000e200ff067b82 */ /* 0x000e220000000a00 */
[----:B------:R-:W-:Y:S02]  /*06d0*/  IMAD R14, R5, R3, R0 ;  /* 0x00000003050e7224 */ /* 0x000fe400078e0200 */
[----:B------:R-:W-:-:S05]  /*06e0*/  IMAD.IADD R15, R4, 0x1, R3 ;  /* 0x00000001040f7824 */ /* 0x000fca00078e0203 */
[----:B------:R-:W1:Y:S08]  /*06f0*/  LDC.64 R8, c[0x0][0x380] ;  /* 0x0000e000ff087b82 */ /* 0x000e700000000a00 */
[----:B------:R-:W2:Y:S01]  /*0700*/  LDC.64 R10, c[0x0][0x390] ;  /* 0x0000e400ff0a7b82 */ /* 0x000ea20000000a00 */
[----:B0-----:R-:W-:-:S06]  /*0710*/  IMAD.WIDE.U32 R12, R14, 0x4, R6 ;  /* 0x000000040e0c7825 */ /* 0x001fcc00078e0006 */
[----:B------:R-:W3:Y:S01]  /*0720*/  LDG.E R13, desc[UR6][R12.64] ;  /* 0x000000060c0d7981 */ /* 0x000ee2000c1e1900 */
[----:B-1----:R-:W-:-:S05]  /*0730*/  IMAD.WIDE R8, R15, 0x4, R8 ;  /* 0x000000040f087825 */ /* 0x002fca00078e0208 */
[----:B------:R-:W3:Y:S01]  /*0740*/  LDG.E R2, desc[UR6][R8.64] ;  /* 0x0000000608027981 */ /* 0x000ee2000c1e1900 */
[----:B--2---:R-:W-:-:S05]  /*0750*/  IMAD.WIDE.U32 R10, R3, 0x4, R10 ;  /* 0x00000004030a7825 */ /* 0x004fca00078e000a */
[----:B------:R-:W3:Y:S01]  /*0760*/  LDG.E R15, desc[UR6][R10.64] ;  /* 0x000000060a0f7981 */ /* 0x000ee2000c1e1900 */
[----:B------:R-:W-:-:S03]  /*0770*/  IADD3 R18, PT, PT, R5, R14, RZ ;  /* 0x0000000e05127210 */ /* 0x000fc60007ffe0ff */
[----:B------:R-:W2:Y:S04]  /*0780*/  LDG.E R19, desc[UR6][R10.64+0x4] ;  /* 0x000004060a137981 */ /* 0x000ea8000c1e1900 */
[----:B------:R-:W4:Y:S01]  /*0790*/  LDG.E R20, desc[UR6][R10.64+0x8] ;  /* 0x000008060a147981 */ /* 0x000f22000c1e1900 */
[----:B---3--:R-:W-:Y:S01]  /*07a0*/  IADD3 R17, PT, PT, R15, R13, R2 ;  /* 0x0000000d0f117210 */ /* 0x008fe20007ffe002 */
[----:B------:R-:W-:-:S04]  /*07b0*/  IMAD.WIDE.U32 R14, R18, 0x4, R6 ;  /* 0x00000004120e7825 */ /* 0x000fc800078e0006 */
[----:B------:R4:W-:Y:S04]  /*07c0*/  STG.E desc[UR6][R10.64], R17 ;  /* 0x000000110a007986 */ /* 0x0009e8000c101906 */
[----:B------:R-:W2:Y:S04]  /*07d0*/  LDG.E R15, desc[UR6][R14.64] ;  /* 0x000000060e0f7981 */ /* 0x000ea8000c1e1900 */
[----:B------:R-:W2:Y:S01]  /*07e0*/  LDG.E R2, desc[UR6][R8.64+0x4] ;  /* 0x0000040608027981 */ /* 0x000ea2000c1e1900 */
[----:B------:R-:W-:-:S05]  /*07f0*/  IADD3 R18, PT, PT, R5, R18, RZ ;  /* 0x0000001205127210 */ /* 0x000fca0007ffe0ff */
[----:B------:R-:W-:Y:S01]  /*0800*/  IMAD.WIDE.U32 R12, R18, 0x4, R6 ;  /* 0x00000004120c7825 */ /* 0x000fe200078e0006 */
[----:B------:R-:W3:Y:S01]  /*0810*/  LDG.E R14, desc[UR6][R10.64+0xc] ;  /* 0x00000c060a0e7981 */ /* 0x000ee2000c1e1900 */
[----:B--2---:R-:W-:-:S05]  /*0820*/  IADD3 R19, PT, PT, R19, R15, R2 ;  /* 0x0000000f13137210 */ /* 0x004fca0007ffe002 */
[----:B------:R0:W-:Y:S04]  /*0830*/  STG.E desc[UR6][R10.64+0x4], R19 ;  /* 0x000004130a007986 */ /* 0x0001e8000c101906 */
[----:B------:R-:W4:Y:S04]  /*0840*/  LDG.E R13, desc[UR6][R12.64] ;  /* 0x000000060c0d7981 */ /* 0x000f28000c1e1900 */
[----:B------:R-:W4:Y:S01]  /*0850*/  LDG.E R2, desc[UR6][R8.64+0x8] ;  /* 0x0000080608027981 */ /* 0x000f22000c1e1900 */
[----:B------:R-:W-:-:S04]  /*0860*/  IMAD.IADD R21, R5, 0x1, R18 ;  /* 0x0000000105157824 */ /* 0x000fc800078e0212 */
[----:B------:R-:W-:Y:S01]  /*0870*/  IMAD.WIDE.U32 R6, R21, 0x4, R6 ;  /* 0x0000000415067825 */ /* 0x000fe200078e0006 */
[----:B----4-:R-:W-:-:S05]  /*0880*/  IADD3 R17, PT, PT, R20, R13, R2 ;  /* 0x0000000d14117210 */ /* 0x010fca0007ffe002 */
[----:B------:R0:W-:Y:S04]  /*0890*/  STG.E desc[UR6][R10.64+0x8], R17 ;  /* 0x000008110a007986 */ /* 0x0001e8000c101906 */
[----:B------:R-:W3:Y:S04]  /*08a0*/  LDG.E R2, desc[UR6][R8.64+0xc] ;  /* 0x00000c0608027981 */ /* 0x000ee8000c1e1900 */
[----:B------:R-:W3:Y:S01]  /*08b0*/  LDG.E R7, desc[UR6][R6.64] ;  /* 0x0000000606077981 */ /* 0x000ee2000c1e1900 */
[----:B------:R-:W-:Y:S02]  /*08c0*/  IADD3 R3, PT, PT, R3, 0x4, RZ ;  /* 0x0000000403037810 */ /* 0x000fe40007ffe0ff */
[----:B---3--:R-:W-:-:S05]  /*08d0*/  IADD3 R15, PT, PT, R14, R7, R2 ;  /* 0x000000070e0f7210 */ /* 0x008fca0007ffe002 */
[----:B------:R0:W-:Y:S02]  /*08e0*/  STG.E desc[UR6][R10.64+0xc], R15 ;  /* 0x00000c0f0a007986 */ /* 0x0001e4000c101906 */
.L_x_2:
[----:B------:R-:W-:Y:S05]  /*08f0*/  @!P1 EXIT ;  /* 0x000000000000994d */ /* 0x000fea0003800000 */
[----:B------:R-:W-:Y:S02]  /*0900*/  ISETP.NE.AND P0, PT, R16, 0x1, PT ;  /* 0x000000011000780c */ /* 0x000fe40003f05270 */
[----:B------:R-:W-:-:S04]  /*0910*/  LOP3.LUT R2, R0, 0x1, RZ, 0xc0, !PT ;  /* 0x0000000100027812 */ /* 0x000fc800078ec0ff */
[----:B------:R-:W-:-:S07]  /*0920*/  ISETP.NE.U32.AND P1, PT, R2, 0x1, PT ;  /* 0x000000010200780c */ /* 0x000fce0003f25070 */
[----:B------:R-:W-:Y:S06]  /*0930*/  @!P0 BRA `(.L_x_3) ;  /* 0x0000000000548947 */ /* 0x000fec0003800000 */
[----:B0-----:R-:W0:Y:S01]  /*0940*/  LDC.64 R10, c[0x0][0x388] ;  /* 0x0000e200ff0a7b82 */ /* 0x001e220000000a00 */
[-C--:B------:R-:W-:Y:S01]  /*0950*/  IADD3 R15, PT, PT, R4, R3.reuse, RZ ;  /* 0x00000003040f7210 */ /* 0x080fe20007ffe0ff */
[----:B------:R-:W-:-:S06]  /*0960*/  IMAD R16, R5, R3, R0 ;  /* 0x0000000305107224 */ /* 0x000fcc00078e0200 */
        /* <DEDUP_REMOVED lines=8> */
[----:B------:R-:W-:-:S04]  /*09f0*/  IMAD.IADD R17, R5, 0x1, R16 ;  /* 0x0000000105117824 */ /* 0x000fc800078e0210 */
[----:B------:R-:W-:Y:S01]  /*0a00*/  IMAD.WIDE.U32 R10, R17, 0x4, R10 ;  /* 0x00000004110a7825 */ /* 0x000fe200078e000a */
[----:B---3--:R-:W-:Y:S02]  /*0a10*/  IADD3 R15, PT, PT, R14, R13, R2 ;  /* 0x0000000d0e0f7210 */ /* 0x008fe40007ffe002 */
[----:B------:R-:W2:Y:S04]  /*0a20*/  LDG.E R14, desc[UR6][R6.64+0x4] ;  /* 0x00000406060e7981 */ /* 0x000ea8000c1e1900 */
[----:B------:R1:W-:Y:S04]  /*0a30*/  STG.E desc[UR6][R6.64], R15 ;  /* 0x0000000f06007986 */ /* 0x0003e8000c101906 */
[----:B------:R-:W2:Y:S04]  /*0a40*/  LDG.E R2, desc[UR6][R8.64+0x4] ;  /* 0x0000040608027981 */ /* 0x000ea8000c1e1900 */
[----:B------:R-:W2:Y:S01]  /*0a50*/  LDG.E R11, desc[UR6][R10.64] ;  /* 0x000000060a0b7981 */ /* 0x000ea2000c1e1900 */
[----:B------:R-:W-:-:S02]  /*0a60*/  IADD3 R3, PT, PT, R3, 0x2, RZ ;  /* 0x0000000203037810 */ /* 0x000fc40007ffe0ff */
[----:B--2---:R-:W-:-:S05]  /*0a70*/  IADD3 R17, PT, PT, R14, R11, R2 ;  /* 0x0000000b0e117210 */ /* 0x004fca0007ffe002 */
[----:B------:R1:W-:Y:S02]  /*0a80*/  STG.E desc[UR6][R6.64+0x4], R17 ;  /* 0x0000041106007986 */ /* 0x0003e4000c101906 */
.L_x_3:
[----:B------:R-:W-:Y:S05]  /*0a90*/  @P1 EXIT ;  /* 0x000000000000194d */ /* 0x000fea0003800000 */
[----:B-1----:R-:W1:Y:S01]  /*0aa0*/  LDC.64 R6, c[0x0][0x380] ;  /* 0x0000e000ff067b82 */ /* 0x002e620000000a00 */
[-C--:B------:R-:W-:Y:S01]  /*0ab0*/  IADD3 R13, PT, PT, R4, R3.reuse, RZ ;  /* 0x00000003040d7210 */ /* 0x080fe20007ffe0ff */
[----:B0-----:R-:W-:-:S06]  /*0ac0*/  IMAD R15, R5, R3, R0 ;  /* 0x00000003050f7224 */ /* 0x001fcc00078e0200 */
[----:B------:R-:W0:Y:S08]  /*0ad0*/  LDC.64 R8, c[0x0][0x388] ;  /* 0x0000e200ff087b82 */ /* 0x000e300000000a00 */
[----:B------:R-:W2:Y:S01]  /*0ae0*/  LDC.64 R10, c[0x0][0x390] ;  /* 0x0000e400ff0a7b82 */ /* 0x000ea20000000a00 */
[----:B-1----:R-:W-:-:S06]  /*0af0*/  IMAD.WIDE R4, R13, 0x4, R6 ;  /* 0x000000040d047825 */ /* 0x002fcc00078e0206 */
[----:B------:R-:W3:Y:S01]  /*0b00*/  LDG.E R4, desc[UR6][R4.64] ;  /* 0x0000000604047981 */ /* 0x000ee2000c1e1900 */
[----:B0-----:R-:W-:-:S06]  /*0b10*/  IMAD.WIDE.U32 R6, R15, 0x4, R8 ;  /* 0x000000040f067825 */ /* 0x001fcc00078e0008 */
[----:B------:R-:W3:Y:S01]  /*0b20*/  LDG.E R7, desc[UR6][R6.64] ;  /* 0x0000000606077981 */ /* 0x000ee2000c1e1900 */
[----:B--2---:R-:W-:-:S05]  /*0b30*/  IMAD.WIDE.U32 R2, R3, 0x4, R10 ;  /* 0x0000000403027825 */ /* 0x004fca00078e000a */
[----:B------:R-:W3:Y:S02]  /*0b40*/  LDG.E R0, desc[UR6][R2.64] ;  /* 0x0000000602007981 */ /* 0x000ee4000c1e1900 */
[----:B---3--:R-:W-:-:S05]  /*0b50*/  IADD3 R9, PT, PT, R0, R7, R4 ;  /* 0x0000000700097210 */ /* 0x008fca0007ffe004 */
[----:B------:R-:W-:Y:S01]  /*0b60*/  STG.E desc[UR6][R2.64], R9 ;  /* 0x0000000902007986 */ /* 0x000fe2000c101906 */
[----:B------:R-:W-:Y:S05]  /*0b70*/  EXIT ;  /* 0x000000000000794d */ /* 0x000fea0003800000 */
.L_x_4:
[----:B------:R-:W-:-:S00]  /*0b80*/  BRA `(.L_x_4) ;  /* 0xfffffffc00fc7947 */ /* 0x000fc0000383ffff */
[----:B------:R-:W-:-:S00]  /*0b90*/  NOP ;  /* 0x0000000000007918 */ /* 0x000fc00000000000 */
        /* <DEDUP_REMOVED lines=14> */
.L_x_5:


//--------------------- .nv.shared.reserved.0     --------------------------
	.section	.nv.shared.reserved.0,"aw",@nobits
	.weak		__nv_reservedSMEM_offset_0_alias
	.size		__nv_reservedSMEM_offset_0_alias, 0, 64
	.other		__nv_reservedSMEM_offset_0_alias,@"STO_CUDA_RESERVED_SHARED STV_DEFAULT"
__nv_reservedSMEM_offset_0_alias:
	.zero		0
	.zero		64


//--------------------- .nv.constant0._Z21matrix_multiplicationPiS_S_i --------------------------
	.section	.nv.constant0._Z21matrix_multiplicationPiS_S_i,"a",@progbits
	.sectionflags	@""
	.align	4
.nv.constant0._Z21matrix_multiplicationPiS_S_i:
	.zero		924


//--------------------- SYMBOLS --------------------------

	.type		.nv.reservedSmem.offset0,@object
	.size		.nv.reservedSmem.offset0,0x4
